//
// Generated by NVIDIA NVVM Compiler
//
// Compiler Build ID: CL-36424714
// Cuda compilation tools, release 13.0, V13.0.88
// Based on NVVM 20.0.0
//

.version 9.0
.target sm_100
.address_size 64

	// .globl	_Z4Fan1PfS_ii

.visible .entry _Z4Fan1PfS_ii(
	.param .u64 .ptr .align 1 _Z4Fan1PfS_ii_param_0,
	.param .u64 .ptr .align 1 _Z4Fan1PfS_ii_param_1,
	.param .u32 _Z4Fan1PfS_ii_param_2,
	.param .u32 _Z4Fan1PfS_ii_param_3
)
{
	.reg .pred 	%p<2>;
	.reg .b32 	%r<12>;
	.reg .b32 	%f<4>;
	.reg .b64 	%rd<15>;

	ld.param.u64 	%rd1, [_Z4Fan1PfS_ii_param_0];
	ld.param.u64 	%rd2, [_Z4Fan1PfS_ii_param_1];
	ld.param.u32 	%r2, [_Z4Fan1PfS_ii_param_2];
	ld.param.u32 	%r3, [_Z4Fan1PfS_ii_param_3];
	mov.u32 	%r4, %tid.x;
	mov.u32 	%r5, %ctaid.x;
	mov.u32 	%r6, %ntid.x;
	mad.lo.s32 	%r1, %r5, %r6, %r4;
	not.b32 	%r7, %r3;
	add.s32 	%r8, %r2, %r7;
	setp.ge.u32 	%p1, %r1, %r8;
	@%p1 bra 	$L__BB0_2;
	cvta.to.global.u64 	%rd3, %rd2;
	cvta.to.global.u64 	%rd4, %rd1;
	add.s32 	%r9, %r1, %r3;
	mad.lo.s32 	%r10, %r2, %r9, %r2;
	cvt.u64.u32 	%rd5, %r10;
	cvt.s64.s32 	%rd6, %r3;
	add.s64 	%rd7, %rd5, %rd6;
	shl.b64 	%rd8, %rd7, 2;
	add.s64 	%rd9, %rd3, %rd8;
	ld.global.f32 	%f1, [%rd9];
	mul.lo.s32 	%r11, %r3, %r2;
	cvt.s64.s32 	%rd10, %r11;
	add.s64 	%rd11, %rd10, %rd6;
	shl.b64 	%rd12, %rd11, 2;
	add.s64 	%rd13, %rd3, %rd12;
	ld.global.f32 	%f2, [%rd13];
	div.rn.f32 	%f3, %f1, %f2;
	add.s64 	%rd14, %rd4, %rd8;
	st.global.f32 	[%rd14], %f3;
$L__BB0_2:
	ret;

}
	// .globl	_Z4Fan2PfS_S_iii
.visible .entry _Z4Fan2PfS_S_iii(
	.param .u64 .ptr .align 1 _Z4Fan2PfS_S_iii_param_0,
	.param .u64 .ptr .align 1 _Z4Fan2PfS_S_iii_param_1,
	.param .u64 .ptr .align 1 _Z4Fan2PfS_S_iii_param_2,
	.param .u32 _Z4Fan2PfS_S_iii_param_3,
	.param .u32 _Z4Fan2PfS_S_iii_param_4,
	.param .u32 _Z4Fan2PfS_S_iii_param_5
)
{
	.reg .pred 	%p<4>;
	.reg .b32 	%r<20>;
	.reg .b32 	%f<11>;
	.reg .b64 	%rd<17>;

	ld.param.u64 	%rd2, [_Z4Fan2PfS_S_iii_param_0];
	ld.param.u64 	%rd3, [_Z4Fan2PfS_S_iii_param_1];
	ld.param.u64 	%rd4, [_Z4Fan2PfS_S_iii_param_2];
	ld.param.u32 	%r3, [_Z4Fan2PfS_S_iii_param_3];
	ld.param.u32 	%r4, [_Z4Fan2PfS_S_iii_param_5];
	mov.u32 	%r5, %tid.x;
	mov.u32 	%r6, %ctaid.x;
	mov.u32 	%r7, %ntid.x;
	mad.lo.s32 	%r1, %r6, %r7, %r5;
	not.b32 	%r8, %r4;
	add.s32 	%r9, %r3, %r8;
	setp.ge.u32 	%p1, %r1, %r9;
	@%p1 bra 	$L__BB1_4;
	mov.u32 	%r10, %tid.y;
	mov.u32 	%r11, %ctaid.y;
	mov.u32 	%r12, %ntid.y;
	mad.lo.s32 	%r2, %r11, %r12, %r10;
	sub.s32 	%r13, %r3, %r4;
	setp.ge.u32 	%p2, %r2, %r13;
	@%p2 bra 	$L__BB1_4;
	cvta.to.global.u64 	%rd5, %rd3;
	add.s32 	%r14, %r1, %r4;
	mad.lo.s32 	%r15, %r3, %r14, %r3;
	add.s32 	%r16, %r15, %r4;
	cvta.to.global.u64 	%rd6, %rd2;
	mul.wide.s32 	%rd7, %r16, 4;
	add.s64 	%rd1, %rd6, %rd7;
	ld.global.f32 	%f1, [%rd1];
	add.s32 	%r17, %r4, %r2;
	mad.lo.s32 	%r18, %r4, %r3, %r17;
	mul.wide.s32 	%rd8, %r18, 4;
	add.s64 	%rd9, %rd5, %rd8;
	ld.global.f32 	%f2, [%rd9];
	mul.f32 	%f3, %f1, %f2;
	add.s32 	%r19, %r16, %r2;
	mul.wide.s32 	%rd10, %r19, 4;
	add.s64 	%rd11, %rd5, %rd10;
	ld.global.f32 	%f4, [%rd11];
	sub.f32 	%f5, %f4, %f3;
	st.global.f32 	[%rd11], %f5;
	setp.ne.s32 	%p3, %r2, 0;
	@%p3 bra 	$L__BB1_4;
	ld.global.f32 	%f6, [%rd1];
	cvta.to.global.u64 	%rd12, %rd4;
	mul.wide.s32 	%rd13, %r4, 4;
	add.s64 	%rd14, %rd12, %rd13;
	ld.global.f32 	%f7, [%rd14];
	mul.f32 	%f8, %f6, %f7;
	mul.wide.s32 	%rd15, %r1, 4;
	add.s64 	%rd16, %rd14, %rd15;
	ld.global.f32 	%f9, [%rd16+4];
	sub.f32 	%f10, %f9, %f8;
	st.global.f32 	[%rd16+4], %f10;
$L__BB1_4:
	ret;

}


// ===== COMPILED SASS (sm_100) =====

	.target	sm_100

	.elftype	@"ET_EXEC"


//--------------------- .note.nv.tkinfo           --------------------------
	.section	.note.nv.tkinfo,"",@"SHT_NOTE"
	.sectionflags	@"SHF_NOTE_NV_TKINFO"
	.tkinfo
        /*0018*/ 	.word	0x00000002
        /*0030*/ 	.string	""
        /*0030*/ 	.string	"ptxas"
        /*0030*/ 	.string	"Cuda compilation tools, release 13.0, V13.0.88"
        /*0030*/ 	.string	"Build cuda_13.0.r13.0/compiler.36424714_0"
        /*0030*/ 	.string	"-arch sm_100 -m 64 "



//--------------------- .note.nv.cuinfo           --------------------------
	.section	.note.nv.cuinfo,"",@"SHT_NOTE"
	.sectionflags	@"SHF_NOTE_NV_CUINFO"
        /*0018*/ 	.short	0x0002
        /*001a*/ 	.short	0x0064
        /*001c*/ 	.short	0x0082
	.zero		2


//--------------------- .nv.info                  --------------------------
	.section	.nv.info,"",@"SHT_CUDA_INFO"
	.align	4


	//----- nvinfo : EIATTR_REGCOUNT
	.align		4
        /*0000*/ 	.byte	0x04, 0x2f
        /*0002*/ 	.short	(.L_1 - .L_0)
	.align		4
.L_0:
        /*0004*/ 	.word	index@(_Z4Fan1PfS_ii)
        /*0008*/ 	.word	0x00000010


	//----- nvinfo : EIATTR_FRAME_SIZE
	.align		4
.L_1:
        /*000c*/ 	.byte	0x04, 0x11
        /*000e*/ 	.short	(.L_3 - .L_2)
	.align		4
.L_2:
        /*0010*/ 	.word	index@($__internal_0_$__cuda_sm3x_div_rn_noftz_f32_slowpath)
        /*0014*/ 	.word	0x00000000


	//----- nvinfo : EIATTR_FRAME_SIZE
	.align		4
.L_3:
        /*0018*/ 	.byte	0x04, 0x11
        /*001a*/ 	.short	(.L_5 - .L_4)
	.align		4
.L_4:
        /*001c*/ 	.word	index@(_Z4Fan1PfS_ii)
        /*0020*/ 	.word	0x00000000


	//----- nvinfo : EIATTR_REGCOUNT
	.align		4
.L_5:
        /*0024*/ 	.byte	0x04, 0x2f
        /*0026*/ 	.short	(.L_7 - .L_6)
	.align		4
.L_6:
        /*0028*/ 	.word	index@(_Z4Fan2PfS_S_iii)
        /*002c*/ 	.word	0x00000010


	//----- nvinfo : EIATTR_FRAME_SIZE
	.align		4
.L_7:
        /*0030*/ 	.byte	0x04, 0x11
        /*0032*/ 	.short	(.L_9 - .L_8)
	.align		4
.L_8:
        /*0034*/ 	.word	index@(_Z4Fan2PfS_S_iii)
        /*0038*/ 	.word	0x00000000


	//----- nvinfo : EIATTR_MIN_STACK_SIZE
	.align		4
.L_9:
        /*003c*/ 	.byte	0x04, 0x12
        /*003e*/ 	.short	(.L_11 - .L_10)
	.align		4
.L_10:
        /*0040*/ 	.word	index@(_Z4Fan2PfS_S_iii)
        /*0044*/ 	.word	0x00000000


	//----- nvinfo : EIATTR_MIN_STACK_SIZE
	.align		4
.L_11:
        /*0048*/ 	.byte	0x04, 0x12
        /*004a*/ 	.short	(.L_13 - .L_12)
	.align		4
.L_12:
        /*004c*/ 	.word	index@(_Z4Fan1PfS_ii)
        /*0050*/ 	.word	0x00000000
.L_13:


//--------------------- .nv.compat                --------------------------
	.section	.nv.compat,"",@"SHT_CUDA_COMPAT_INFO"
	.align	4
        /*0000*/ 	.byte	0x02, 0x09, 0x00, 0x00, 0x02, 0x02, 0x01, 0x00, 0x02, 0x05, 0x05, 0x00, 0x03, 0x07, 0x01, 0x01
        /*0010*/ 	.byte	0x02, 0x03, 0x00, 0x00, 0x02, 0x06, 0x01, 0x00, 0x04, 0x0b, 0x08, 0x00, 0x01, 0x00, 0x00, 0x00
        /*0020*/ 	.byte	0x00, 0x00, 0x00, 0x00


//--------------------- .nv.info._Z4Fan2PfS_S_iii --------------------------
	.section	.nv.info._Z4Fan2PfS_S_iii,"",@"SHT_CUDA_INFO"
	.sectionflags	@""
	.align	4


	//----- nvinfo : EIATTR_CUDA_API_VERSION
	.align		4
        /*0000*/ 	.byte	0x04, 0x37
        /*0002*/ 	.short	(.L_15 - .L_14)
.L_14:
        /*0004*/ 	.word	0x00000082


	//----- nvinfo : EIATTR_KPARAM_INFO
	.align		4
.L_15:
        /*0008*/ 	.byte	0x04, 0x17
        /*000a*/ 	.short	(.L_17 - .L_16)
.L_16:
        /*000c*/ 	.word	0x00000000
        /*0010*/ 	.short	0x0005
        /*0012*/ 	.short	0x0020
        /*0014*/ 	.byte	0x00, 0xf0, 0x11, 0x00


	//----- nvinfo : EIATTR_KPARAM_INFO
	.align		4
.L_17:
        /*0018*/ 	.byte	0x04, 0x17
        /*001a*/ 	.short	(.L_19 - .L_18)
.L_18:
        /*001c*/ 	.word	0x00000000
        /*0020*/ 	.short	0x0004
        /*0022*/ 	.short	0x001c
        /*0024*/ 	.byte	0x00, 0xf0, 0x11, 0x00


	//----- nvinfo : EIATTR_KPARAM_INFO
	.align		4
.L_19:
        /*0028*/ 	.byte	0x04, 0x17
        /*002a*/ 	.short	(.L_21 - .L_20)
.L_20:
        /*002c*/ 	.word	0x00000000
        /*0030*/ 	.short	0x0003
        /*0032*/ 	.short	0x0018
        /*0034*/ 	.byte	0x00, 0xf0, 0x11, 0x00


	//----- nvinfo : EIATTR_KPARAM_INFO
	.align		4
.L_21:
        /*0038*/ 	.byte	0x04, 0x17
        /*003a*/ 	.short	(.L_23 - .L_22)
.L_22:
        /*003c*/ 	.word	0x00000000
        /*0040*/ 	.short	0x0002
        /*0042*/ 	.short	0x0010
        /*0044*/ 	.byte	0x00, 0xf5, 0x21, 0x00


	//----- nvinfo : EIATTR_KPARAM_INFO
	.align		4
.L_23:
        /*0048*/ 	.byte	0x04, 0x17
        /*004a*/ 	.short	(.L_25 - .L_24)
.L_24:
        /*004c*/ 	.word	0x00000000
        /*0050*/ 	.short	0x0001
        /*0052*/ 	.short	0x0008
        /*0054*/ 	.byte	0x00, 0xf5, 0x21, 0x00


	//----- nvinfo : EIATTR_KPARAM_INFO
	.align		4
.L_25:
        /*0058*/ 	.byte	0x04, 0x17
        /*005a*/ 	.short	(.L_27 - .L_26)
.L_26:
        /*005c*/ 	.word	0x00000000
        /*0060*/ 	.short	0x0000
        /*0062*/ 	.short	0x0000
        /*0064*/ 	.byte	0x00, 0xf5, 0x21, 0x00


	//----- nvinfo : EIATTR_SPARSE_MMA_MASK
	.align		4
.L_27:
        /*0068*/ 	.byte	0x03, 0x50
        /*006a*/ 	.short	0x0000


	//----- nvinfo : EIATTR_MAXREG_COUNT
	.align		4
        /*006c*/ 	.byte	0x03, 0x1b
        /*006e*/ 	.short	0x00ff


	//----- nvinfo : EIATTR_MERCURY_ISA_VERSION
	.align		4
        /*0070*/ 	.byte	0x03, 0x5f
        /*0072*/ 	.short	0x0101


	//----- nvinfo : EIATTR_VRC_CTA_INIT_COUNT
	.align		4
        /*0074*/ 	.byte	0x02, 0x4a
	.zero		1
	.zero		1


	//----- nvinfo : EIATTR_EXIT_INSTR_OFFSETS
	.align		4
        /*0078*/ 	.byte	0x04, 0x1c
        /*007a*/ 	.short	(.L_29 - .L_28)


	//   ....[0]....
.L_28:
        /*007c*/ 	.word	0x000000a0


	//   ....[1]....
        /*0080*/ 	.word	0x00000110


	//   ....[2]....
        /*0084*/ 	.word	0x00000240


	//   ....[3]....
        /*0088*/ 	.word	0x000002d0


	//----- nvinfo : EIATTR_CBANK_PARAM_SIZE
	.align		4
.L_29:
        /*008c*/ 	.byte	0x03, 0x19
        /*008e*/ 	.short	0x0024


	//----- nvinfo : EIATTR_PARAM_CBANK
	.align		4
        /*0090*/ 	.byte	0x04, 0x0a
        /*0092*/ 	.short	(.L_31 - .L_30)
	.align		4
.L_30:
        /*0094*/ 	.word	index@(.nv.constant0._Z4Fan2PfS_S_iii)
        /*0098*/ 	.short	0x0380
        /*009a*/ 	.short	0x0024


	//----- nvinfo : EIATTR_SW_WAR
	.align		4
.L_31:
        /*009c*/ 	.byte	0x04, 0x36
        /*009e*/ 	.short	(.L_33 - .L_32)
.L_32:
        /*00a0*/ 	.word	0x00000008
.L_33:


//--------------------- .nv.info._Z4Fan1PfS_ii    --------------------------
	.section	.nv.info._Z4Fan1PfS_ii,"",@"SHT_CUDA_INFO"
	.sectionflags	@""
	.align	4


	//----- nvinfo : EIATTR_CUDA_API_VERSION
	.align		4
        /*0000*/ 	.byte	0x04, 0x37
        /*0002*/ 	.short	(.L_35 - .L_34)
.L_34:
        /*0004*/ 	.word	0x00000082


	//----- nvinfo : EIATTR_KPARAM_INFO
	.align		4
.L_35:
        /*0008*/ 	.byte	0x04, 0x17
        /*000a*/ 	.short	(.L_37 - .L_36)
.L_36:
        /*000c*/ 	.word	0x00000000
        /*0010*/ 	.short	0x0003
        /*0012*/ 	.short	0x0014
        /*0014*/ 	.byte	0x00, 0xf0, 0x11, 0x00


	//----- nvinfo : EIATTR_KPARAM_INFO
	.align		4
.L_37:
        /*0018*/ 	.byte	0x04, 0x17
        /*001a*/ 	.short	(.L_39 - .L_38)
.L_38:
        /*001c*/ 	.word	0x00000000
        /*0020*/ 	.short	0x0002
        /*0022*/ 	.short	0x0010
        /*0024*/ 	.byte	0x00, 0xf0, 0x11, 0x00


	//----- nvinfo : EIATTR_KPARAM_INFO
	.align		4
.L_39:
        /*0028*/ 	.byte	0x04, 0x17
        /*002a*/ 	.short	(.L_41 - .L_40)
.L_40:
        /*002c*/ 	.word	0x00000000
        /*0030*/ 	.short	0x0001
        /*0032*/ 	.short	0x0008
        /*0034*/ 	.byte	0x00, 0xf5, 0x21, 0x00


	//----- nvinfo : EIATTR_KPARAM_INFO
	.align		4
.L_41:
        /*0038*/ 	.byte	0x04, 0x17
        /*003a*/ 	.short	(.L_43 - .L_42)
.L_42:
        /*003c*/ 	.word	0x00000000
        /*0040*/ 	.short	0x0000
        /*0042*/ 	.short	0x0000
        /*0044*/ 	.byte	0x00, 0xf5, 0x21, 0x00


	//----- nvinfo : EIATTR_SPARSE_MMA_MASK
	.align		4
.L_43:
        /*0048*/ 	.byte	0x03, 0x50
        /*004a*/ 	.short	0x0000


	//----- nvinfo : EIATTR_MAXREG_COUNT
	.align		4
        /*004c*/ 	.byte	0x03, 0x1b
        /*004e*/ 	.short	0x00ff


	//----- nvinfo : EIATTR_MERCURY_ISA_VERSION
	.align		4
        /*0050*/ 	.byte	0x03, 0x5f
        /*0052*/ 	.short	0x0101


	//----- nvinfo : EIATTR_VRC_CTA_INIT_COUNT
	.align		4
        /*0054*/ 	.byte	0x02, 0x4a
	.zero		1
	.zero		1


	//----- nvinfo : EIATTR_EXIT_INSTR_OFFSETS
	.align		4
        /*0058*/ 	.byte	0x04, 0x1c
        /*005a*/ 	.short	(.L_45 - .L_44)


	//   ....[0]....
.L_44:
        /*005c*/ 	.word	0x00000090


	//   ....[1]....
        /*0060*/ 	.word	0x000002d0


	//----- nvinfo : EIATTR_CRS_STACK_SIZE
	.align		4
.L_45:
        /*0064*/ 	.byte	0x04, 0x1e
        /*0066*/ 	.short	(.L_47 - .L_46)
.L_46:
        /*0068*/ 	.word	0x00000000


	//----- nvinfo : EIATTR_CBANK_PARAM_SIZE
	.align		4
.L_47:
        /*006c*/ 	.byte	0x03, 0x19
        /*006e*/ 	.short	0x0018


	//----- nvinfo : EIATTR_PARAM_CBANK
	.align		4
        /*0070*/ 	.byte	0x04, 0x0a
        /*0072*/ 	.short	(.L_49 - .L_48)
	.align		4
.L_48:
        /*0074*/ 	.word	index@(.nv.constant0._Z4Fan1PfS_ii)
        /*0078*/ 	.short	0x0380
        /*007a*/ 	.short	0x0018


	//----- nvinfo : EIATTR_SW_WAR
	.align		4
.L_49:
        /*007c*/ 	.byte	0x04, 0x36
        /*007e*/ 	.short	(.L_51 - .L_50)
.L_50:
        /*0080*/ 	.word	0x00000008
.L_51:


//--------------------- .nv.callgraph             --------------------------
	.section	.nv.callgraph,"",@"SHT_CUDA_CALLGRAPH"
	.align	4
	.sectionentsize	8
	.align		4
        /*0000*/ 	.word	0x00000000
	.align		4
        /*0004*/ 	.word	0xffffffff
	.align		4
        /*0008*/ 	.word	0x00000000
	.align		4
        /*000c*/ 	.word	0xfffffffe
	.align		4
        /*0010*/ 	.word	0x00000000
	.align		4
        /*0014*/ 	.word	0xfffffffd
	.align		4
        /*0018*/ 	.word	0x00000000
	.align		4
        /*001c*/ 	.word	0xfffffffc


//--------------------- .text._Z4Fan2PfS_S_iii    --------------------------
	.section	.text._Z4Fan2PfS_S_iii,"ax",@progbits
	.align	128
        .global         _Z4Fan2PfS_S_iii
        .type           _Z4Fan2PfS_S_iii,@function
        .size           _Z4Fan2PfS_S_iii,(.L_x_16 - _Z4Fan2PfS_S_iii)
        .other          _Z4Fan2PfS_S_iii,@"STO_CUDA_ENTRY STV_DEFAULT"
_Z4Fan2PfS_S_iii:
.text._Z4Fan2PfS_S_iii:
[----:B------:R-:W-:Y:S01]  /*0000*/  LDC R1, c[0x0][0x37c] ;  /* 0x0000df00ff017b82 */ /* 0x000fe20000000800 */
[----:B------:R-:W0:Y:S07]  /*0010*/  S2R R0, SR_TID.X ;  /* 0x0000000000007919 */ /* 0x000e2e0000002100 */
[----:B------:R-:W1:Y:S08]  /*0020*/  LDC R5, c[0x0][0x3a0] ;  /* 0x0000e800ff057b82 */ /* 0x000e700000000800 */
[----:B------:R-:W0:Y:S08]  /*0030*/  S2UR UR4, SR_CTAID.X ;  /* 0x00000000000479c3 */ /* 0x000e300000002500 */
[----:B------:R-:W0:Y:S08]  /*0040*/  LDC R3, c[0x0][0x360] ;  /* 0x0000d800ff037b82 */ /* 0x000e300000000800 */
[----:B------:R-:W2:Y:S01]  /*0050*/  LDC R7, c[0x0][0x398] ;  /* 0x0000e600ff077b82 */ /* 0x000ea20000000800 */
[----:B-1----:R-:W-:Y:S01]  /*0060*/  LOP3.LUT R2, RZ, R5, RZ, 0x33, !PT ;  /* 0x00000005ff027212 */ /* 0x002fe200078e33ff */
[----:B0-----:R-:W-:-:S03]  /*0070*/  IMAD R0, R3, UR4, R0 ;  /* 0x0000000403007c24 */ /* 0x001fc6000f8e0200 */
[----:B--2---:R-:W-:-:S04]  /*0080*/  IADD3 R3, PT, PT, R2, R7, RZ ;  /* 0x0000000702037210 */ /* 0x004fc80007ffe0ff */
[----:B------:R-:W-:-:S13]  /*0090*/  ISETP.GE.U32.AND P0, PT, R0, R3, PT ;  /* 0x000000030000720c */ /* 0x000fda0003f06070 */
[----:B------:R-:W-:Y:S05]  /*00a0*/  @P0 EXIT ;  /* 0x000000000000094d */ /* 0x000fea0003800000 */
[----:B------:R-:W0:Y:S01]  /*00b0*/  S2R R4, SR_TID.Y ;  /* 0x0000000000047919 */ /* 0x000e220000002200 */
[----:B------:R-:W0:Y:S08]  /*00c0*/  S2UR UR4, SR_CTAID.Y ;  /* 0x00000000000479c3 */ /* 0x000e300000002600 */
[----:B------:R-:W0:Y:S02]  /*00d0*/  LDC R3, c[0x0][0x364] ;  /* 0x0000d900ff037b82 */ /* 0x000e240000000800 */
[----:B0-----:R-:W-:Y:S01]  /*00e0*/  IMAD R4, R3, UR4, R4 ;  /* 0x0000000403047c24 */ /* 0x001fe2000f8e0204 */
[----:B------:R-:W-:-:S04]  /*00f0*/  IADD3 R3, PT, PT, -R5, R7, RZ ;  /* 0x0000000705037210 */ /* 0x000fc80007ffe1ff */
[----:B------:R-:W-:-:S13]  /*0100*/  ISETP.GE.U32.AND P0, PT, R4, R3, PT ;  /* 0x000000030400720c */ /* 0x000fda0003f06070 */
[----:B------:R-:W-:Y:S05]  /*0110*/  @P0 EXIT ;  /* 0x000000000000094d */ /* 0x000fea0003800000 */
[----:B------:R-:W0:Y:S01]  /*0120*/  LDC.64 R8, c[0x0][0x388] ;  /* 0x0000e200ff087b82 */ /* 0x000e220000000a00 */
[-C--:B------:R-:W-:Y:S01]  /*0130*/  IADD3 R6, PT, PT, R0, R5.reuse, RZ ;  /* 0x0000000500067210 */ /* 0x080fe20007ffe0ff */
[----:B------:R-:W1:Y:S01]  /*0140*/  LDCU.64 UR4, c[0x0][0x358] ;  /* 0x00006b00ff0477ac */ /* 0x000e620008000a00 */
[----:B------:R-:W-:-:S03]  /*0150*/  IADD3 R10, PT, PT, R4, R5, RZ ;  /* 0x00000005040a7210 */ /* 0x000fc60007ffe0ff */
[-C--:B------:R-:W-:Y:S02]  /*0160*/  IMAD R6, R6, R7.reuse, R7 ;  /* 0x0000000706067224 */ /* 0x080fe400078e0207 */
[----:B------:R-:W2:Y:S01]  /*0170*/  LDC.64 R2, c[0x0][0x380] ;  /* 0x0000e000ff027b82 */ /* 0x000ea20000000a00 */
[----:B------:R-:W-:Y:S02]  /*0180*/  IMAD R7, R5, R7, R10 ;  /* 0x0000000705077224 */ /* 0x000fe400078e020a */
[----:B------:R-:W-:-:S04]  /*0190*/  IADD3 R11, PT, PT, R6, R5, RZ ;  /* 0x00000005060b7210 */ /* 0x000fc80007ffe0ff */
[----:B------:R-:W-:Y:S01]  /*01a0*/  IADD3 R13, PT, PT, R4, R11, RZ ;  /* 0x0000000b040d7210 */ /* 0x000fe20007ffe0ff */
[----:B0-----:R-:W-:-:S04]  /*01b0*/  IMAD.WIDE R6, R7, 0x4, R8 ;  /* 0x0000000407067825 */ /* 0x001fc800078e0208 */
[----:B------:R-:W-:Y:S02]  /*01c0*/  IMAD.WIDE R8, R13, 0x4, R8 ;  /* 0x000000040d087825 */ /* 0x000fe400078e0208 */
[----:B-1----:R-:W3:Y:S02]  /*01d0*/  LDG.E R7, desc[UR4][R6.64] ;  /* 0x0000000406077981 */ /* 0x002ee4000c1e1900 */
[----:B--2---:R-:W-:Y:S02]  /*01e0*/  IMAD.WIDE R2, R11, 0x4, R2 ;  /* 0x000000040b027825 */ /* 0x004fe400078e0202 */
[----:B------:R-:W3:Y:S04]  /*01f0*/  LDG.E R11, desc[UR4][R8.64] ;  /* 0x00000004080b7981 */ /* 0x000ee8000c1e1900 */
[----:B------:R-:W3:Y:S01]  /*0200*/  LDG.E R10, desc[UR4][R2.64] ;  /* 0x00000004020a7981 */ /* 0x000ee2000c1e1900 */
[----:B------:R-:W-:Y:S01]  /*0210*/  ISETP.NE.AND P0, PT, R4, RZ, PT ;  /* 0x000000ff0400720c */ /* 0x000fe20003f05270 */
[----:B---3--:R-:W-:-:S05]  /*0220*/  FFMA R11, -R10, R7, R11 ;  /* 0x000000070a0b7223 */ /* 0x008fca000000010b */
[----:B------:R0:W-:Y:S07]  /*0230*/  STG.E desc[UR4][R8.64], R11 ;  /* 0x0000000b08007986 */ /* 0x0001ee000c101904 */
[----:B------:R-:W-:Y:S05]  /*0240*/  @P0 EXIT ;  /* 0x000000000000094d */ /* 0x000fea0003800000 */
[----:B------:R-:W1:Y:S01]  /*0250*/  LDC.64 R6, c[0x0][0x390] ;  /* 0x0000e400ff067b82 */ /* 0x000e620000000a00 */
[----:B------:R-:W2:Y:S01]  /*0260*/  LDG.E R2, desc[UR4][R2.64] ;  /* 0x0000000402027981 */ /* 0x000ea2000c1e1900 */
[----:B-1----:R-:W-:-:S04]  /*0270*/  IMAD.WIDE R4, R5, 0x4, R6 ;  /* 0x0000000405047825 */ /* 0x002fc800078e0206 */
[----:B------:R-:W-:Y:S02]  /*0280*/  IMAD.WIDE R6, R0, 0x4, R4 ;  /* 0x0000000400067825 */ /* 0x000fe400078e0204 */
[----:B------:R-:W2:Y:S04]  /*0290*/  LDG.E R5, desc[UR4][R4.64] ;  /* 0x0000000404057981 */ /* 0x000ea8000c1e1900 */
[----:B0-----:R-:W2:Y:S02]  /*02a0*/  LDG.E R9, desc[UR4][R6.64+0x4] ;  /* 0x0000040406097981 */ /* 0x001ea4000c1e1900 */
[----:B--2---:R-:W-:-:S05]  /*02b0*/  FFMA R9, -R2, R5, R9 ;  /* 0x0000000502097223 */ /* 0x004fca0000000109 */
[----:B------:R-:W-:Y:S01]  /*02c0*/  STG.E desc[UR4][R6.64+0x4], R9 ;  /* 0x0000040906007986 */ /* 0x000fe2000c101904 */
[----:B------:R-:W-:Y:S05]  /*02d0*/  EXIT ;  /* 0x000000000000794d */ /* 0x000fea0003800000 */
.L_x_0:
[----:B------:R-:W-:-:S00]  /*02e0*/  BRA `(.L_x_0) ;  /* 0xfffffffc00fc7947 */ /* 0x000fc0000383ffff */
[----:B------:R-:W-:-:S00]  /*02f0*/  NOP ;  /* 0x0000000000007918 */ /* 0x000fc00000000000 */
        /* <DEDUP_REMOVED lines=8> */
.L_x_16:


//--------------------- .text._Z4Fan1PfS_ii       --------------------------
	.section	.text._Z4Fan1PfS_ii,"ax",@progbits
	.align	128
        .global         _Z4Fan1PfS_ii
        .type           _Z4Fan1PfS_ii,@function
        .size           _Z4Fan1PfS_ii,(.L_x_15 - _Z4Fan1PfS_ii)
        .other          _Z4Fan1PfS_ii,@"STO_CUDA_ENTRY STV_DEFAULT"
_Z4Fan1PfS_ii:
.text._Z4Fan1PfS_ii:
[----:B------:R-:W-:Y:S01]  /*0000*/  LDC R1, c[0x0][0x37c] ;  /* 0x0000df00ff017b82 */ /* 0x000fe20000000800 */
[----:B------:R-:W0:Y:S07]  /*0010*/  S2R R0, SR_TID.X ;  /* 0x0000000000007919 */ /* 0x000e2e0000002100 */
[----:B------:R-:W1:Y:S08]  /*0020*/  LDC.64 R2, c[0x0][0x390] ;  /* 0x0000e400ff027b82 */ /* 0x000e700000000a00 */
[----:B------:R-:W0:Y:S08]  /*0030*/  S2UR UR4, SR_CTAID.X ;  /* 0x00000000000479c3 */ /* 0x000e300000002500 */
[----:B------:R-:W0:Y:S01]  /*0040*/  LDC R7, c[0x0][0x360] ;  /* 0x0000d800ff077b82 */ /* 0x000e220000000800 */
[----:B-1----:R-:W-:-:S05]  /*0050*/  LOP3.LUT R5, RZ, R3, RZ, 0x33, !PT ;  /* 0x00000003ff057212 */ /* 0x002fca00078e33ff */
[----:B------:R-:W-:Y:S02]  /*0060*/  IMAD.IADD R5, R5, 0x1, R2 ;  /* 0x0000000105057824 */ /* 0x000fe400078e0202 */
[----:B0-----:R-:W-:-:S05]  /*0070*/  IMAD R0, R7, UR4, R0 ;  /* 0x0000000407007c24 */ /* 0x001fca000f8e0200 */
[----:B------:R-:W-:-:S13]  /*0080*/  ISETP.GE.U32.AND P0, PT, R0, R5, PT ;  /* 0x000000050000720c */ /* 0x000fda0003f06070 */
[----:B------:R-:W-:Y:S05]  /*0090*/  @P0 EXIT ;  /* 0x000000000000094d */ /* 0x000fea0003800000 */
[----:B------:R-:W0:Y:S01]  /*00a0*/  LDC.64 R6, c[0x0][0x388] ;  /* 0x0000e200ff067b82 */ /* 0x000e220000000a00 */
[-C--:B------:R-:W-:Y:S01]  /*00b0*/  IMAD R4, R3, R2.reuse, RZ ;  /* 0x0000000203047224 */ /* 0x080fe200078e02ff */
[----:B------:R-:W1:Y:S01]  /*00c0*/  LDCU.64 UR4, c[0x0][0x358] ;  /* 0x00006b00ff0477ac */ /* 0x000e620008000a00 */
[--C-:B------:R-:W-:Y:S01]  /*00d0*/  SHF.R.S32.HI R11, RZ, 0x1f, R3.reuse ;  /* 0x0000001fff0b7819 */ /* 0x100fe20000011403 */
[----:B------:R-:W-:Y:S02]  /*00e0*/  IMAD.IADD R5, R0, 0x1, R3 ;  /* 0x0000000100057824 */ /* 0x000fe400078e0203 */
[C---:B------:R-:W-:Y:S02]  /*00f0*/  IADD3 R9, P0, PT, R4.reuse, R3, RZ ;  /* 0x0000000304097210 */ /* 0x040fe40007f1e0ff */
[----:B------:R-:W-:Y:S02]  /*0100*/  IMAD R2, R5, R2, R2 ;  /* 0x0000000205027224 */ /* 0x000fe400078e0202 */
[----:B------:R-:W-:-:S02]  /*0110*/  LEA.HI.X.SX32 R4, R4, R11, 0x1, P0 ;  /* 0x0000000b04047211 */ /* 0x000fc400000f0eff */
[----:B0-----:R-:W-:-:S04]  /*0120*/  LEA R8, P0, R9, R6, 0x2 ;  /* 0x0000000609087211 */ /* 0x001fc800078010ff */
[----:B------:R-:W-:Y:S02]  /*0130*/  LEA.HI.X R9, R9, R7, R4, 0x2, P0 ;  /* 0x0000000709097211 */ /* 0x000fe400000f1404 */
[----:B------:R-:W-:-:S04]  /*0140*/  IADD3 R2, P0, PT, R2, R3, RZ ;  /* 0x0000000302027210 */ /* 0x000fc80007f1e0ff */
[----:B-1----:R-:W2:Y:S01]  /*0150*/  LDG.E R9, desc[UR4][R8.64] ;  /* 0x0000000408097981 */ /* 0x002ea2000c1e1900 */
[----:B------:R-:W-:Y:S02]  /*0160*/  IMAD.X R11, RZ, RZ, R11, P0 ;  /* 0x000000ffff0b7224 */ /* 0x000fe400000e060b */
[----:B------:R-:W-:-:S03]  /*0170*/  IMAD.SHL.U32 R5, R2, 0x4, RZ ;  /* 0x0000000402057824 */ /* 0x000fc600078e00ff */
[----:B------:R-:W-:Y:S02]  /*0180*/  SHF.L.U64.HI R2, R2, 0x2, R11 ;  /* 0x0000000202027819 */ /* 0x000fe4000001020b */
[----:B------:R-:W-:-:S05]  /*0190*/  IADD3 R6, P0, PT, R5, R6, RZ ;  /* 0x0000000605067210 */ /* 0x000fca0007f1e0ff */
[----:B------:R-:W-:-:S05]  /*01a0*/  IMAD.X R7, R2, 0x1, R7, P0 ;  /* 0x0000000102077824 */ /* 0x000fca00000e0607 */
[----:B------:R-:W3:Y:S01]  /*01b0*/  LDG.E R0, desc[UR4][R6.64] ;  /* 0x0000000406007981 */ /* 0x000ee2000c1e1900 */
[----:B------:R-:W-:Y:S01]  /*01c0*/  BSSY.RECONVERGENT B0, `(.L_x_1) ;  /* 0x000000c000007945 */ /* 0x000fe20003800200 */
[----:B--2---:R-:W0:Y:S02]  /*01d0*/  MUFU.RCP R4, R9 ;  /* 0x0000000900047308 */ /* 0x004e240000001000 */
[----:B0-----:R-:W-:-:S06]  /*01e0*/  FFMA R3, -R9, R4, 1 ;  /* 0x3f80000009037423 */ /* 0x001fcc0000000104 */
[----:B---3--:R-:W0:Y:S01]  /*01f0*/  FCHK P0, R0, R9 ;  /* 0x0000000900007302 */ /* 0x008e220000000000 */
[----:B------:R-:W-:-:S04]  /*0200*/  FFMA R3, R4, R3, R4 ;  /* 0x0000000304037223 */ /* 0x000fc80000000004 */
[----:B------:R-:W-:-:S04]  /*0210*/  FFMA R4, R0, R3, RZ ;  /* 0x0000000300047223 */ /* 0x000fc800000000ff */
[----:B------:R-:W-:-:S04]  /*0220*/  FFMA R8, -R9, R4, R0 ;  /* 0x0000000409087223 */ /* 0x000fc80000000100 */
[----:B------:R-:W-:Y:S01]  /*0230*/  FFMA R3, R3, R8, R4 ;  /* 0x0000000803037223 */ /* 0x000fe20000000004 */
[----:B0-----:R-:W-:Y:S06]  /*0240*/  @!P0 BRA `(.L_x_2) ;  /* 0x00000000000c8947 */ /* 0x001fec0003800000 */
[----:B------:R-:W-:-:S07]  /*0250*/  MOV R4, 0x270 ;  /* 0x0000027000047802 */ /* 0x000fce0000000f00 */
[----:B------:R-:W-:Y:S05]  /*0260*/  CALL.REL.NOINC `($__internal_0_$__cuda_sm3x_div_rn_noftz_f32_slowpath) ;  /* 0x00000000001c7944 */ /* 0x000fea0003c00000 */
[----:B------:R-:W-:-:S07]  /*0270*/  IMAD.MOV.U32 R3, RZ, RZ, R0 ;  /* 0x000000ffff037224 */ /* 0x000fce00078e0000 */
.L_x_2:
[----:B------:R-:W-:Y:S05]  /*0280*/  BSYNC.RECONVERGENT B0 ;  /* 0x0000000000007941 */ /* 0x000fea0003800200 */
.L_x_1:
[----:B------:R-:W0:Y:S02]  /*0290*/  LDCU.64 UR6, c[0x0][0x380] ;  /* 0x00007000ff0677ac */ /* 0x000e240008000a00 */
[----:B0-----:R-:W-:-:S04]  /*02a0*/  IADD3 R4, P0, PT, R5, UR6, RZ ;  /* 0x0000000605047c10 */ /* 0x001fc8000ff1e0ff */
[----:B------:R-:W-:-:S05]  /*02b0*/  IADD3.X R5, PT, PT, R2, UR7, RZ, P0, !PT ;  /* 0x0000000702057c10 */ /* 0x000fca00087fe4ff */
[----:B------:R-:W-:Y:S01]  /*02c0*/  STG.E desc[UR4][R4.64], R3 ;  /* 0x0000000304007986 */ /* 0x000fe2000c101904 */
[----:B------:R-:W-:Y:S05]  /*02d0*/  EXIT ;  /* 0x000000000000794d */ /* 0x000fea0003800000 */
        .weak           $__internal_0_$__cuda_sm3x_div_rn_noftz_f32_slowpath
        .type           $__internal_0_$__cuda_sm3x_div_rn_noftz_f32_slowpath,@function
        .size           $__internal_0_$__cuda_sm3x_div_rn_noftz_f32_slowpath,(.L_x_15 - $__internal_0_$__cuda_sm3x_div_rn_noftz_f32_slowpath)
$__internal_0_$__cuda_sm3x_div_rn_noftz_f32_slowpath:
[----:B------:R-:W-:Y:S01]  /*02e0*/  SHF.R.U32.HI R6, RZ, 0x17, R9 ;  /* 0x00000017ff067819 */ /* 0x000fe20000011609 */
[----:B------:R-:W-:Y:S01]  /*02f0*/  BSSY.RECONVERGENT B1, `(.L_x_3) ;  /* 0x0000064000017945 */ /* 0x000fe20003800200 */
[--C-:B------:R-:W-:Y:S01]  /*0300*/  SHF.R.U32.HI R3, RZ, 0x17, R0.reuse ;  /* 0x00000017ff037819 */ /* 0x100fe20000011600 */
[----:B------:R-:W-:Y:S01]  /*0310*/  IMAD.MOV.U32 R8, RZ, RZ, R0 ;  /* 0x000000ffff087224 */ /* 0x000fe200078e0000 */
[----:B------:R-:W-:Y:S02]  /*0320*/  LOP3.LUT R7, R6, 0xff, RZ, 0xc0, !PT ;  /* 0x000000ff06077812 */ /* 0x000fe400078ec0ff */
[----:B------:R-:W-:-:S03]  /*0330*/  LOP3.LUT R6, R3, 0xff, RZ, 0xc0, !PT ;  /* 0x000000ff03067812 */ /* 0x000fc600078ec0ff */
[----:B------:R-:W-:Y:S02]  /*0340*/  VIADD R12, R7, 0xffffffff ;  /* 0xffffffff070c7836 */ /* 0x000fe40000000000 */
[----:B------:R-:W-:-:S03]  /*0350*/  VIADD R11, R6, 0xffffffff ;  /* 0xffffffff060b7836 */ /* 0x000fc60000000000 */
[----:B------:R-:W-:-:S04]  /*0360*/  ISETP.GT.U32.AND P0, PT, R12, 0xfd, PT ;  /* 0x000000fd0c00780c */ /* 0x000fc80003f04070 */
[----:B------:R-:W-:-:S13]  /*0370*/  ISETP.GT.U32.OR P0, PT, R11, 0xfd, P0 ;  /* 0x000000fd0b00780c */ /* 0x000fda0000704470 */
[----:B------:R-:W-:Y:S01]  /*0380*/  @!P0 IMAD.MOV.U32 R10, RZ, RZ, RZ ;  /* 0x000000ffff0a8224 */ /* 0x000fe200078e00ff */
[----:B------:R-:W-:Y:S06]  /*0390*/  @!P0 BRA `(.L_x_4) ;  /* 0x0000000000608947 */ /* 0x000fec0003800000 */
[----:B------:R-:W-:Y:S01]  /*03a0*/  FSETP.GTU.FTZ.AND P0, PT, |R0|, +INF , PT ;  /* 0x7f8000000000780b */ /* 0x000fe20003f1c200 */
[----:B------:R-:W-:Y:S01]  /*03b0*/  IMAD.MOV.U32 R3, RZ, RZ, R9 ;  /* 0x000000ffff037224 */ /* 0x000fe200078e0009 */
[----:B------:R-:W-:-:S04]  /*03c0*/  FSETP.GTU.FTZ.AND P1, PT, |R9|, +INF , PT ;  /* 0x7f8000000900780b */ /* 0x000fc80003f3c200 */
[----:B------:R-:W-:-:S13]  /*03d0*/  PLOP3.LUT P0, PT, P0, P1, PT, 0xf8, 0x8f ;  /* 0x00000000008f781c */ /* 0x000fda0000703f70 */
[----:B------:R-:W-:Y:S05]  /*03e0*/  @P0 BRA `(.L_x_5) ;  /* 0x00000004004c0947 */ /* 0x000fea0003800000 */
[----:B------:R-:W-:-:S13]  /*03f0*/  LOP3.LUT P0, RZ, R9, 0x7fffffff, R8, 0xc8, !PT ;  /* 0x7fffffff09ff7812 */ /* 0x000fda000780c808 */
[----:B------:R-:W-:Y:S05]  /*0400*/  @!P0 BRA `(.L_x_6) ;  /* 0x00000004003c8947 */ /* 0x000fea0003800000 */
[C---:B------:R-:W-:Y:S02]  /*0410*/  FSETP.NEU.FTZ.AND P2, PT, |R0|.reuse, +INF , PT ;  /* 0x7f8000000000780b */ /* 0x040fe40003f5d200 */
[----:B------:R-:W-:Y:S02]  /*0420*/  FSETP.NEU.FTZ.AND P1, PT, |R3|, +INF , PT ;  /* 0x7f8000000300780b */ /* 0x000fe40003f3d200 */
[----:B------:R-:W-:-:S11]  /*0430*/  FSETP.NEU.FTZ.AND P0, PT, |R0|, +INF , PT ;  /* 0x7f8000000000780b */ /* 0x000fd60003f1d200 */
[----:B------:R-:W-:Y:S05]  /*0440*/  @!P1 BRA !P2, `(.L_x_6) ;  /* 0x00000004002c9947 */ /* 0x000fea0005000000 */
[----:B------:R-:W-:-:S04]  /*0450*/  LOP3.LUT P2, RZ, R8, 0x7fffffff, RZ, 0xc0, !PT ;  /* 0x7fffffff08ff7812 */ /* 0x000fc8000784c0ff */
[----:B------:R-:W-:-:S13]  /*0460*/  PLOP3.LUT P1, PT, P1, P2, PT, 0x2f, 0xf2 ;  /* 0x0000000000f2781c */ /* 0x000fda0000f24577 */
[----:B------:R-:W-:Y:S05]  /*0470*/  @P1 BRA `(.L_x_7) ;  /* 0x0000000400181947 */ /* 0x000fea0003800000 */
[----:B------:R-:W-:-:S04]  /*0480*/  LOP3.LUT P1, RZ, R9, 0x7fffffff, RZ, 0xc0, !PT ;  /* 0x7fffffff09ff7812 */ /* 0x000fc8000782c0ff */
[----:B------:R-:W-:-:S13]  /*0490*/  PLOP3.LUT P0, PT, P0, P1, PT, 0x2f, 0xf2 ;  /* 0x0000000000f2781c */ /* 0x000fda0000702577 */
[----:B------:R-:W-:Y:S05]  /*04a0*/  @P0 BRA `(.L_x_8) ;  /* 0x0000000400000947 */ /* 0x000fea0003800000 */
[----:B------:R-:W-:Y:S02]  /*04b0*/  ISETP.GE.AND P0, PT, R11, RZ, PT ;  /* 0x000000ff0b00720c */ /* 0x000fe40003f06270 */
[----:B------:R-:W-:-:S11]  /*04c0*/  ISETP.GE.AND P1, PT, R12, RZ, PT ;  /* 0x000000ff0c00720c */ /* 0x000fd60003f26270 */
[----:B------:R-:W-:Y:S02]  /*04d0*/  @P0 IMAD.MOV.U32 R10, RZ, RZ, RZ ;  /* 0x000000ffff0a0224 */ /* 0x000fe400078e00ff */
[----:B------:R-:W-:Y:S01]  /*04e0*/  @!P0 FFMA R8, R0, 1.84467440737095516160e+19, RZ ;  /* 0x5f80000000088823 */ /* 0x000fe200000000ff */
[----:B------:R-:W-:Y:S02]  /*04f0*/  @!P0 IMAD.MOV.U32 R10, RZ, RZ, -0x40 ;  /* 0xffffffc0ff0a8424 */ /* 0x000fe400078e00ff */
[----:B------:R-:W-:Y:S02]  /*0500*/  @!P1 FFMA R9, R3, 1.84467440737095516160e+19, RZ ;  /* 0x5f80000003099823 */ /* 0x000fe400000000ff */
[----:B------:R-:W-:-:S07]  /*0510*/  @!P1 VIADD R10, R10, 0x40 ;  /* 0x000000400a0a9836 */ /* 0x000fce0000000000 */
.L_x_4:
[----:B------:R-:W-:Y:S01]  /*0520*/  LEA R0, R7, 0xc0800000, 0x17 ;  /* 0xc080000007007811 */ /* 0x000fe200078eb8ff */
[----:B------:R-:W-:Y:S01]  /*0530*/  VIADD R6, R6, 0xffffff81 ;  /* 0xffffff8106067836 */ /* 0x000fe20000000000 */
[----:B------:R-:W-:Y:S03]  /*0540*/  BSSY.RECONVERGENT B2, `(.L_x_9) ;  /* 0x0000035000027945 */ /* 0x000fe60003800200 */
[----:B------:R-:W-:Y:S01]  /*0550*/  IMAD.IADD R9, R9, 0x1, -R0 ;  /* 0x0000000109097824 */ /* 0x000fe200078e0a00 */
[C---:B------:R-:W-:Y:S01]  /*0560*/  IADD3 R7, PT, PT, R6.reuse, 0x7f, -R7 ;  /* 0x0000007f06077810 */ /* 0x040fe20007ffe807 */
[----:B------:R-:W-:Y:S02]  /*0570*/  IMAD R0, R6, -0x800000, R8 ;  /* 0xff80000006007824 */ /* 0x000fe400078e0208 */
[----:B------:R-:W0:Y:S01]  /*0580*/  MUFU.RCP R3, R9 ;  /* 0x0000000900037308 */ /* 0x000e220000001000 */
[----:B------:R-:W-:Y:S01]  /*0590*/  FADD.FTZ R11, -R9, -RZ ;  /* 0x800000ff090b7221 */ /* 0x000fe20000010100 */
[----:B------:R-:W-:-:S03]  /*05a0*/  IMAD.IADD R7, R7, 0x1, R10 ;  /* 0x0000000107077824 */ /* 0x000fc600078e020a */
[----:B0-----:R-:W-:-:S04]  /*05b0*/  FFMA R12, R3, R11, 1 ;  /* 0x3f800000030c7423 */ /* 0x001fc8000000000b */
[----:B------:R-:W-:-:S04]  /*05c0*/  FFMA R12, R3, R12, R3 ;  /* 0x0000000c030c7223 */ /* 0x000fc80000000003 */
[----:B------:R-:W-:-:S04]  /*05d0*/  FFMA R3, R0, R12, RZ ;  /* 0x0000000c00037223 */ /* 0x000fc800000000ff */
[----:B------:R-:W-:-:S04]  /*05e0*/  FFMA R8, R11, R3, R0 ;  /* 0x000000030b087223 */ /* 0x000fc80000000000 */
[----:B------:R-:W-:-:S04]  /*05f0*/  FFMA R13, R12, R8, R3 ;  /* 0x000000080c0d7223 */ /* 0x000fc80000000003 */
[----:B------:R-:W-:-:S04]  /*0600*/  FFMA R8, R11, R13, R0 ;  /* 0x0000000d0b087223 */ /* 0x000fc80000000000 */
[----:B------:R-:W-:-:S05]  /*0610*/  FFMA R0, R12, R8, R13 ;  /* 0x000000080c007223 */ /* 0x000fca000000000d */
[----:B------:R-:W-:-:S04]  /*0620*/  SHF.R.U32.HI R3, RZ, 0x17, R0 ;  /* 0x00000017ff037819 */ /* 0x000fc80000011600 */
[----:B------:R-:W-:-:S05]  /*0630*/  LOP3.LUT R3, R3, 0xff, RZ, 0xc0, !PT ;  /* 0x000000ff03037812 */ /* 0x000fca00078ec0ff */
[----:B------:R-:W-:-:S04]  /*0640*/  IMAD.IADD R9, R3, 0x1, R7 ;  /* 0x0000000103097824 */ /* 0x000fc800078e0207 */
[----:B------:R-:W-:-:S05]  /*0650*/  VIADD R3, R9, 0xffffffff ;  /* 0xffffffff09037836 */ /* 0x000fca0000000000 */
[----:B------:R-:W-:-:S13]  /*0660*/  ISETP.GE.U32.AND P0, PT, R3, 0xfe, PT ;  /* 0x000000fe0300780c */ /* 0x000fda0003f06070 */
[----:B------:R-:W-:Y:S05]  /*0670*/  @!P0 BRA `(.L_x_10) ;  /* 0x0000000000808947 */ /* 0x000fea0003800000 */
[----:B------:R-:W-:-:S13]  /*0680*/  ISETP.GT.AND P0, PT, R9, 0xfe, PT ;  /* 0x000000fe0900780c */ /* 0x000fda0003f04270 */
[----:B------:R-:W-:Y:S05]  /*0690*/  @P0 BRA `(.L_x_11) ;  /* 0x00000000006c0947 */ /* 0x000fea0003800000 */
[----:B------:R-:W-:-:S13]  /*06a0*/  ISETP.GE.AND P0, PT, R9, 0x1, PT ;  /* 0x000000010900780c */ /* 0x000fda0003f06270 */
[----:B------:R-:W-:Y:S05]  /*06b0*/  @P0 BRA `(.L_x_12) ;  /* 0x0000000000740947 */ /* 0x000fea0003800000 */
[----:B------:R-:W-:Y:S02]  /*06c0*/  ISETP.GE.AND P0, PT, R9, -0x18, PT ;  /* 0xffffffe80900780c */ /* 0x000fe40003f06270 */
[----:B------:R-:W-:-:S11]  /*06d0*/  LOP3.LUT R0, R0, 0x80000000, RZ, 0xc0, !PT ;  /* 0x8000000000007812 */ /* 0x000fd600078ec0ff */
[----:B------:R-:W-:Y:S05]  /*06e0*/  @!P0 BRA `(.L_x_12) ;  /* 0x0000000000688947 */ /* 0x000fea0003800000 */
[CCC-:B------:R-:W-:Y:S01]  /*06f0*/  FFMA.RZ R3, R12.reuse, R8.reuse, R13.reuse ;  /* 0x000000080c037223 */ /* 0x1c0fe2000000c00d */
[CCC-:B------:R-:W-:Y:S01]  /*0700*/  FFMA.RM R6, R12.reuse, R8.reuse, R13.reuse ;  /* 0x000000080c067223 */ /* 0x1c0fe2000000400d */
[C---:B------:R-:W-:Y:S02]  /*0710*/  ISETP.NE.AND P2, PT, R9.reuse, RZ, PT ;  /* 0x000000ff0900720c */ /* 0x040fe40003f45270 */
[----:B------:R-:W-:Y:S02]  /*0720*/  ISETP.NE.AND P1, PT, R9, RZ, PT ;  /* 0x000000ff0900720c */ /* 0x000fe40003f25270 */
[----:B------:R-:W-:Y:S01]  /*0730*/  LOP3.LUT R7, R3, 0x7fffff, RZ, 0xc0, !PT ;  /* 0x007fffff03077812 */ /* 0x000fe200078ec0ff */
[----:B------:R-:W-:Y:S01]  /*0740*/  FFMA.RP R3, R12, R8, R13 ;  /* 0x000000080c037223 */ /* 0x000fe2000000800d */
[----:B------:R-:W-:Y:S02]  /*0750*/  VIADD R8, R9, 0x20 ;  /* 0x0000002009087836 */ /* 0x000fe40000000000 */
[----:B------:R-:W-:Y:S01]  /*0760*/  LOP3.LUT R7, R7, 0x800000, RZ, 0xfc, !PT ;  /* 0x0080000007077812 */ /* 0x000fe200078efcff */
[----:B------:R-:W-:Y:S01]  /*0770*/  IMAD.MOV R9, RZ, RZ, -R9 ;  /* 0x000000ffff097224 */ /* 0x000fe200078e0a09 */
[----:B------:R-:W-:-:S02]  /*0780*/  FSETP.NEU.FTZ.AND P0, PT, R3, R6, PT ;  /* 0x000000060300720b */ /* 0x000fc40003f1d000 */
[----:B------:R-:W-:Y:S02]  /*0790*/  SHF.L.U32 R8, R7, R8, RZ ;  /* 0x0000000807087219 */ /* 0x000fe400000006ff */
[----:B------:R-:W-:Y:S02]  /*07a0*/  SEL R6, R9, RZ, P2 ;  /* 0x000000ff09067207 */ /* 0x000fe40001000000 */
[----:B------:R-:W-:Y:S02]  /*07b0*/  ISETP.NE.AND P1, PT, R8, RZ, P1 ;  /* 0x000000ff0800720c */ /* 0x000fe40000f25270 */
[----:B------:R-:W-:Y:S02]  /*07c0*/  SHF.R.U32.HI R6, RZ, R6, R7 ;  /* 0x00000006ff067219 */ /* 0x000fe40000011607 */
[----:B------:R-:W-:Y:S02]  /*07d0*/  PLOP3.LUT P0, PT, P0, P1, PT, 0xf8, 0x8f ;  /* 0x00000000008f781c */ /* 0x000fe40000703f70 */
[----:B------:R-:W-:-:S02]  /*07e0*/  SHF.R.U32.HI R8, RZ, 0x1, R6 ;  /* 0x00000001ff087819 */ /* 0x000fc40000011606 */
[----:B------:R-:W-:-:S04]  /*07f0*/  SEL R3, RZ, 0x1, !P0 ;  /* 0x00000001ff037807 */ /* 0x000fc80004000000 */
[----:B------:R-:W-:-:S04]  /*0800*/  LOP3.LUT R3, R3, 0x1, R8, 0xf8, !PT ;  /* 0x0000000103037812 */ /* 0x000fc800078ef808 */
[----:B------:R-:W-:-:S05]  /*0810*/  LOP3.LUT R3, R3, R6, RZ, 0xc0, !PT ;  /* 0x0000000603037212 */ /* 0x000fca00078ec0ff */
[----:B------:R-:W-:-:S05]  /*0820*/  IMAD.IADD R3, R8, 0x1, R3 ;  /* 0x0000000108037824 */ /* 0x000fca00078e0203 */
[----:B------:R-:W-:Y:S01]  /*0830*/  LOP3.LUT R0, R3, R0, RZ, 0xfc, !PT ;  /* 0x0000000003007212 */ /* 0x000fe200078efcff */
[----:B------:R-:W-:Y:S06]  /*0840*/  BRA `(.L_x_12) ;  /* 0x0000000000107947 */ /* 0x000fec0003800000 */
.L_x_11:
[----:B------:R-:W-:-:S04]  /*0850*/  LOP3.LUT R0, R0, 0x80000000, RZ, 0xc0, !PT ;  /* 0x8000000000007812 */ /* 0x000fc800078ec0ff */
[----:B------:R-:W-:Y:S01]  /*0860*/  LOP3.LUT R0, R0, 0x7f800000, RZ, 0xfc, !PT ;  /* 0x7f80000000007812 */ /* 0x000fe200078efcff */
[----:B------:R-:W-:Y:S06]  /*0870*/  BRA `(.L_x_12) ;  /* 0x0000000000047947 */ /* 0x000fec0003800000 */
.L_x_10:
[----:B------:R-:W-:-:S07]  /*0880*/  IMAD R0, R7, 0x800000, R0 ;  /* 0x0080000007007824 */ /* 0x000fce00078e0200 */
.L_x_12:
[----:B------:R-:W-:Y:S05]  /*0890*/  BSYNC.RECONVERGENT B2 ;  /* 0x0000000000027941 */ /* 0x000fea0003800200 */
.L_x_9:
[----:B------:R-:W-:Y:S05]  /*08a0*/  BRA `(.L_x_13) ;  /* 0x0000000000207947 */ /* 0x000fea0003800000 */
.L_x_8:
[----:B------:R-:W-:-:S04]  /*08b0*/  LOP3.LUT R0, R9, 0x80000000, R8, 0x48, !PT ;  /* 0x8000000009007812 */ /* 0x000fc800078e4808 */
[----:B------:R-:W-:Y:S01]  /*08c0*/  LOP3.LUT R0, R0, 0x7f800000, RZ, 0xfc, !PT ;  /* 0x7f80000000007812 */ /* 0x000fe200078efcff */
[----:B------:R-:W-:Y:S06]  /*08d0*/  BRA `(.L_x_13) ;  /* 0x0000000000147947 */ /* 0x000fec0003800000 */
.L_x_7:
[----:B------:R-:W-:Y:S01]  /*08e0*/  LOP3.LUT R0, R9, 0x80000000, R8, 0x48, !PT ;  /* 0x8000000009007812 */ /* 0x000fe200078e4808 */
[----:B------:R-:W-:Y:S06]  /*08f0*/  BRA `(.L_x_13) ;  /* 0x00000000000c7947 */ /* 0x000fec0003800000 */
.L_x_6:
[----:B------:R-:W0:Y:S01]  /*0900*/  MUFU.RSQ R0, -QNAN ;  /* 0xffc0000000007908 */ /* 0x000e220000001400 */
[----:B------:R-:W-:Y:S05]  /*0910*/  BRA `(.L_x_13) ;  /* 0x0000000000047947 */ /* 0x000fea0003800000 */
.L_x_5:
[----:B------:R-:W-:-:S07]  /*0920*/  FADD.FTZ R0, R0, R3 ;  /* 0x0000000300007221 */ /* 0x000fce0000010000 */
.L_x_13:
[----:B------:R-:W-:Y:S05]  /*0930*/  BSYNC.RECONVERGENT B1 ;  /* 0x0000000000017941 */ /* 0x000fea0003800200 */
.L_x_3:
[----:B------:R-:W-:Y:S02]  /*0940*/  IMAD.MOV.U32 R6, RZ, RZ, R4 ;  /* 0x000000ffff067224 */ /* 0x000fe400078e0004 */
[----:B------:R-:W-:-:S04]  /*0950*/  IMAD.MOV.U32 R7, RZ, RZ, 0x0 ;  /* 0x00000000ff077424 */ /* 0x000fc800078e00ff */
[----:B0-----:R-:W-:Y:S05]  /*0960*/  RET.REL.NODEC R6 `(_Z4Fan1PfS_ii) ;  /* 0xfffffff406a47950 */ /* 0x001fea0003c3ffff */
.L_x_14:
        /* <DEDUP_REMOVED lines=9> */
.L_x_15:


//--------------------- .nv.shared.reserved.0     --------------------------
	.section	.nv.shared.reserved.0,"aw",@nobits
	.weak		__nv_reservedSMEM_offset_0_alias
	.size		__nv_reservedSMEM_offset_0_alias, 0, 64
	.other		__nv_reservedSMEM_offset_0_alias,@"STO_CUDA_RESERVED_SHARED STV_DEFAULT"
__nv_reservedSMEM_offset_0_alias:
	.zero		0
	.zero		64


//--------------------- .nv.constant0._Z4Fan2PfS_S_iii --------------------------
	.section	.nv.constant0._Z4Fan2PfS_S_iii,"a",@progbits
	.sectionflags	@""
	.align	4
.nv.constant0._Z4Fan2PfS_S_iii:
	.zero		932


//--------------------- .nv.constant0._Z4Fan1PfS_ii --------------------------
	.section	.nv.constant0._Z4Fan1PfS_ii,"a",@progbits
	.sectionflags	@""
	.align	4
.nv.constant0._Z4Fan1PfS_ii:
	.zero		920


//--------------------- SYMBOLS --------------------------

	.type		.nv.reservedSmem.offset0,@object
	.size		.nv.reservedSmem.offset0,0x4
